//
// Generated by NVIDIA NVVM Compiler
//
// Compiler Build ID: CL-36424714
// Cuda compilation tools, release 13.0, V13.0.88
// Based on NVVM 20.0.0
//

.version 9.0
.target sm_100
.address_size 64

	// .globl	_Z12mandelKernelffffPiiiimm

.visible .entry _Z12mandelKernelffffPiiiimm(
	.param .f32 _Z12mandelKernelffffPiiiimm_param_0,
	.param .f32 _Z12mandelKernelffffPiiiimm_param_1,
	.param .f32 _Z12mandelKernelffffPiiiimm_param_2,
	.param .f32 _Z12mandelKernelffffPiiiimm_param_3,
	.param .u64 .ptr .align 1 _Z12mandelKernelffffPiiiimm_param_4,
	.param .u32 _Z12mandelKernelffffPiiiimm_param_5,
	.param .u32 _Z12mandelKernelffffPiiiimm_param_6,
	.param .u32 _Z12mandelKernelffffPiiiimm_param_7,
	.param .u64 _Z12mandelKernelffffPiiiimm_param_8,
	.param .u64 _Z12mandelKernelffffPiiiimm_param_9
)
{
	.reg .pred 	%p<14>;
	.reg .b32 	%r<45>;
	.reg .b32 	%f<20>;
	.reg .b64 	%rd<17>;

	ld.param.f32 	%f9, [_Z12mandelKernelffffPiiiimm_param_0];
	ld.param.f32 	%f10, [_Z12mandelKernelffffPiiiimm_param_1];
	ld.param.f32 	%f11, [_Z12mandelKernelffffPiiiimm_param_2];
	ld.param.f32 	%f12, [_Z12mandelKernelffffPiiiimm_param_3];
	ld.param.u64 	%rd7, [_Z12mandelKernelffffPiiiimm_param_4];
	ld.param.u32 	%r19, [_Z12mandelKernelffffPiiiimm_param_5];
	ld.param.u32 	%r21, [_Z12mandelKernelffffPiiiimm_param_6];
	ld.param.u32 	%r20, [_Z12mandelKernelffffPiiiimm_param_7];
	ld.param.u64 	%rd5, [_Z12mandelKernelffffPiiiimm_param_8];
	ld.param.u64 	%rd6, [_Z12mandelKernelffffPiiiimm_param_9];
	cvta.to.global.u64 	%rd1, %rd7;
	mov.u32 	%r23, %ctaid.x;
	mov.u32 	%r24, %ntid.x;
	mov.u32 	%r25, %tid.x;
	mad.lo.s32 	%r26, %r23, %r24, %r25;
	cvt.u32.u64 	%r27, %rd5;
	mul.lo.s32 	%r1, %r26, %r27;
	mov.u32 	%r28, %ctaid.y;
	mov.u32 	%r29, %ntid.y;
	mov.u32 	%r30, %tid.y;
	mad.lo.s32 	%r31, %r28, %r29, %r30;
	cvt.u32.u64 	%r32, %rd6;
	mul.lo.s32 	%r38, %r31, %r32;
	setp.ge.s32 	%p1, %r1, %r19;
	setp.ge.s32 	%p2, %r38, %r21;
	or.pred  	%p3, %p1, %p2;
	@%p3 bra 	$L__BB0_15;
	cvt.s64.s32 	%rd8, %r38;
	add.s64 	%rd2, %rd6, %rd8;
	setp.le.u64 	%p4, %rd2, %rd8;
	@%p4 bra 	$L__BB0_15;
	cvt.s64.s32 	%rd3, %r1;
	add.s64 	%rd4, %rd5, %rd3;
	setp.gt.s32 	%p5, %r20, 0;
	@%p5 bra 	$L__BB0_3;
	bra.uni 	$L__BB0_11;
$L__BB0_3:
	neg.s32 	%r3, %r20;
$L__BB0_4:
	setp.gt.u64 	%p9, %rd4, %rd3;
	@%p9 bra 	$L__BB0_6;
$L__BB0_5:
	add.s32 	%r38, %r38, 1;
	cvt.s64.s32 	%rd16, %r38;
	setp.gt.u64 	%p13, %rd2, %rd16;
	@%p13 bra 	$L__BB0_4;
	bra.uni 	$L__BB0_15;
$L__BB0_6:
	cvt.rn.f32.s32 	%f13, %r38;
	fma.rn.f32 	%f1, %f12, %f13, %f10;
	mul.lo.s32 	%r6, %r38, %r19;
	mov.u32 	%r39, %r1;
$L__BB0_7:
	cvt.rn.f32.s32 	%f14, %r39;
	fma.rn.f32 	%f2, %f11, %f14, %f9;
	mov.b32 	%r41, 0;
	mov.u32 	%r40, %r3;
	mov.f32 	%f18, %f1;
	mov.f32 	%f19, %f2;
$L__BB0_8:
	mul.f32 	%f5, %f19, %f19;
	mul.f32 	%f6, %f18, %f18;
	add.f32 	%f15, %f5, %f6;
	setp.gt.f32 	%p10, %f15, 0f40800000;
	mov.u32 	%r42, %r41;
	@%p10 bra 	$L__BB0_10;
	sub.f32 	%f16, %f5, %f6;
	add.f32 	%f17, %f19, %f19;
	add.f32 	%f19, %f2, %f16;
	fma.rn.f32 	%f18, %f17, %f18, %f1;
	add.s32 	%r41, %r41, 1;
	add.s32 	%r40, %r40, 1;
	setp.ne.s32 	%p11, %r40, 0;
	mov.u32 	%r42, %r20;
	@%p11 bra 	$L__BB0_8;
$L__BB0_10:
	add.s32 	%r37, %r39, %r6;
	mul.wide.s32 	%rd13, %r37, 4;
	add.s64 	%rd14, %rd1, %rd13;
	st.global.u32 	[%rd14], %r42;
	add.s32 	%r39, %r39, 1;
	cvt.s64.s32 	%rd15, %r39;
	setp.gt.u64 	%p12, %rd4, %rd15;
	@%p12 bra 	$L__BB0_7;
	bra.uni 	$L__BB0_5;
$L__BB0_11:
	setp.le.u64 	%p6, %rd4, %rd3;
	@%p6 bra 	$L__BB0_14;
	mul.lo.s32 	%r15, %r38, %r19;
	mov.u32 	%r44, %r1;
$L__BB0_13:
	add.s32 	%r34, %r44, %r15;
	mul.wide.s32 	%rd9, %r34, 4;
	add.s64 	%rd10, %rd1, %rd9;
	mov.b32 	%r35, 0;
	st.global.u32 	[%rd10], %r35;
	add.s32 	%r44, %r44, 1;
	cvt.s64.s32 	%rd11, %r44;
	setp.gt.u64 	%p7, %rd4, %rd11;
	@%p7 bra 	$L__BB0_13;
$L__BB0_14:
	add.s32 	%r38, %r38, 1;
	cvt.s64.s32 	%rd12, %r38;
	setp.gt.u64 	%p8, %rd2, %rd12;
	@%p8 bra 	$L__BB0_11;
$L__BB0_15:
	ret;

}


// ===== COMPILED SASS (sm_100) =====

	.target	sm_100

	.elftype	@"ET_EXEC"


//--------------------- .note.nv.tkinfo           --------------------------
	.section	.note.nv.tkinfo,"",@"SHT_NOTE"
	.sectionflags	@"SHF_NOTE_NV_TKINFO"
	.tkinfo
        /*0018*/ 	.word	0x00000002
        /*0030*/ 	.string	""
        /*0030*/ 	.string	"ptxas"
        /*0030*/ 	.string	"Cuda compilation tools, release 13.0, V13.0.88"
        /*0030*/ 	.string	"Build cuda_13.0.r13.0/compiler.36424714_0"
        /*0030*/ 	.string	"-arch sm_100 -m 64 "



//--------------------- .note.nv.cuinfo           --------------------------
	.section	.note.nv.cuinfo,"",@"SHT_NOTE"
	.sectionflags	@"SHF_NOTE_NV_CUINFO"
        /*0018*/ 	.short	0x0002
        /*001a*/ 	.short	0x0064
        /*001c*/ 	.short	0x0082
	.zero		2


//--------------------- .nv.info                  --------------------------
	.section	.nv.info,"",@"SHT_CUDA_INFO"
	.align	4


	//----- nvinfo : EIATTR_REGCOUNT
	.align		4
        /*0000*/ 	.byte	0x04, 0x2f
        /*0002*/ 	.short	(.L_1 - .L_0)
	.align		4
.L_0:
        /*0004*/ 	.word	index@(_Z12mandelKernelffffPiiiimm)
        /*0008*/ 	.word	0x00000015


	//----- nvinfo : EIATTR_FRAME_SIZE
	.align		4
.L_1:
        /*000c*/ 	.byte	0x04, 0x11
        /*000e*/ 	.short	(.L_3 - .L_2)
	.align		4
.L_2:
        /*0010*/ 	.word	index@(_Z12mandelKernelffffPiiiimm)
        /*0014*/ 	.word	0x00000000


	//----- nvinfo : EIATTR_MIN_STACK_SIZE
	.align		4
.L_3:
        /*0018*/ 	.byte	0x04, 0x12
        /*001a*/ 	.short	(.L_5 - .L_4)
	.align		4
.L_4:
        /*001c*/ 	.word	index@(_Z12mandelKernelffffPiiiimm)
        /*0020*/ 	.word	0x00000000
.L_5:


//--------------------- .nv.compat                --------------------------
	.section	.nv.compat,"",@"SHT_CUDA_COMPAT_INFO"
	.align	4
        /*0000*/ 	.byte	0x02, 0x09, 0x00, 0x00, 0x02, 0x02, 0x01, 0x00, 0x02, 0x05, 0x05, 0x00, 0x03, 0x07, 0x01, 0x01
        /*0010*/ 	.byte	0x02, 0x03, 0x00, 0x00, 0x02, 0x06, 0x01, 0x00, 0x04, 0x0b, 0x08, 0x00, 0x01, 0x00, 0x00, 0x00
        /*0020*/ 	.byte	0x00, 0x00, 0x00, 0x00


//--------------------- .nv.info._Z12mandelKernelffffPiiiimm --------------------------
	.section	.nv.info._Z12mandelKernelffffPiiiimm,"",@"SHT_CUDA_INFO"
	.sectionflags	@""
	.align	4


	//----- nvinfo : EIATTR_CUDA_API_VERSION
	.align		4
        /*0000*/ 	.byte	0x04, 0x37
        /*0002*/ 	.short	(.L_7 - .L_6)
.L_6:
        /*0004*/ 	.word	0x00000082


	//----- nvinfo : EIATTR_KPARAM_INFO
	.align		4
.L_7:
        /*0008*/ 	.byte	0x04, 0x17
        /*000a*/ 	.short	(.L_9 - .L_8)
.L_8:
        /*000c*/ 	.word	0x00000000
        /*0010*/ 	.short	0x0009
        /*0012*/ 	.short	0x0030
        /*0014*/ 	.byte	0x00, 0xf0, 0x21, 0x00


	//----- nvinfo : EIATTR_KPARAM_INFO
	.align		4
.L_9:
        /*0018*/ 	.byte	0x04, 0x17
        /*001a*/ 	.short	(.L_11 - .L_10)
.L_10:
        /*001c*/ 	.word	0x00000000
        /*0020*/ 	.short	0x0008
        /*0022*/ 	.short	0x0028
        /*0024*/ 	.byte	0x00, 0xf0, 0x21, 0x00


	//----- nvinfo : EIATTR_KPARAM_INFO
	.align		4
.L_11:
        /*0028*/ 	.byte	0x04, 0x17
        /*002a*/ 	.short	(.L_13 - .L_12)
.L_12:
        /*002c*/ 	.word	0x00000000
        /*0030*/ 	.short	0x0007
        /*0032*/ 	.short	0x0020
        /*0034*/ 	.byte	0x00, 0xf0, 0x11, 0x00


	//----- nvinfo : EIATTR_KPARAM_INFO
	.align		4
.L_13:
        /*0038*/ 	.byte	0x04, 0x17
        /*003a*/ 	.short	(.L_15 - .L_14)
.L_14:
        /*003c*/ 	.word	0x00000000
        /*0040*/ 	.short	0x0006
        /*0042*/ 	.short	0x001c
        /*0044*/ 	.byte	0x00, 0xf0, 0x11, 0x00


	//----- nvinfo : EIATTR_KPARAM_INFO
	.align		4
.L_15:
        /*0048*/ 	.byte	0x04, 0x17
        /*004a*/ 	.short	(.L_17 - .L_16)
.L_16:
        /*004c*/ 	.word	0x00000000
        /*0050*/ 	.short	0x0005
        /*0052*/ 	.short	0x0018
        /*0054*/ 	.byte	0x00, 0xf0, 0x11, 0x00


	//----- nvinfo : EIATTR_KPARAM_INFO
	.align		4
.L_17:
        /*0058*/ 	.byte	0x04, 0x17
        /*005a*/ 	.short	(.L_19 - .L_18)
.L_18:
        /*005c*/ 	.word	0x00000000
        /*0060*/ 	.short	0x0004
        /*0062*/ 	.short	0x0010
        /*0064*/ 	.byte	0x00, 0xf5, 0x21, 0x00


	//----- nvinfo : EIATTR_KPARAM_INFO
	.align		4
.L_19:
        /*0068*/ 	.byte	0x04, 0x17
        /*006a*/ 	.short	(.L_21 - .L_20)
.L_20:
        /*006c*/ 	.word	0x00000000
        /*0070*/ 	.short	0x0003
        /*0072*/ 	.short	0x000c
        /*0074*/ 	.byte	0x00, 0xf0, 0x11, 0x00


	//----- nvinfo : EIATTR_KPARAM_INFO
	.align		4
.L_21:
        /*0078*/ 	.byte	0x04, 0x17
        /*007a*/ 	.short	(.L_23 - .L_22)
.L_22:
        /*007c*/ 	.word	0x00000000
        /*0080*/ 	.short	0x0002
        /*0082*/ 	.short	0x0008
        /*0084*/ 	.byte	0x00, 0xf0, 0x11, 0x00


	//----- nvinfo : EIATTR_KPARAM_INFO
	.align		4
.L_23:
        /*0088*/ 	.byte	0x04, 0x17
        /*008a*/ 	.short	(.L_25 - .L_24)
.L_24:
        /*008c*/ 	.word	0x00000000
        /*0090*/ 	.short	0x0001
        /*0092*/ 	.short	0x0004
        /*0094*/ 	.byte	0x00, 0xf0, 0x11, 0x00


	//----- nvinfo : EIATTR_KPARAM_INFO
	.align		4
.L_25:
        /*0098*/ 	.byte	0x04, 0x17
        /*009a*/ 	.short	(.L_27 - .L_26)
.L_26:
        /*009c*/ 	.word	0x00000000
        /*00a0*/ 	.short	0x0000
        /*00a2*/ 	.short	0x0000
        /*00a4*/ 	.byte	0x00, 0xf0, 0x11, 0x00


	//----- nvinfo : EIATTR_SPARSE_MMA_MASK
	.align		4
.L_27:
        /*00a8*/ 	.byte	0x03, 0x50
        /*00aa*/ 	.short	0x0000


	//----- nvinfo : EIATTR_MAXREG_COUNT
	.align		4
        /*00ac*/ 	.byte	0x03, 0x1b
        /*00ae*/ 	.short	0x00ff


	//----- nvinfo : EIATTR_MERCURY_ISA_VERSION
	.align		4
        /*00b0*/ 	.byte	0x03, 0x5f
        /*00b2*/ 	.short	0x0101


	//----- nvinfo : EIATTR_VRC_CTA_INIT_COUNT
	.align		4
        /*00b4*/ 	.byte	0x02, 0x4a
	.zero		1
	.zero		1


	//----- nvinfo : EIATTR_EXIT_INSTR_OFFSETS
	.align		4
        /*00b8*/ 	.byte	0x04, 0x1c
        /*00ba*/ 	.short	(.L_29 - .L_28)


	//   ....[0]....
.L_28:
        /*00bc*/ 	.word	0x00000100


	//   ....[1]....
        /*00c0*/ 	.word	0x00000170


	//   ....[2]....
        /*00c4*/ 	.word	0x00000350


	//   ....[3]....
        /*00c8*/ 	.word	0x00000690


	//----- nvinfo : EIATTR_CRS_STACK_SIZE
	.align		4
.L_29:
        /*00cc*/ 	.byte	0x04, 0x1e
        /*00ce*/ 	.short	(.L_31 - .L_30)
.L_30:
        /*00d0*/ 	.word	0x00000000


	//----- nvinfo : EIATTR_CBANK_PARAM_SIZE
	.align		4
.L_31:
        /*00d4*/ 	.byte	0x03, 0x19
        /*00d6*/ 	.short	0x0038


	//----- nvinfo : EIATTR_PARAM_CBANK
	.align		4
        /*00d8*/ 	.byte	0x04, 0x0a
        /*00da*/ 	.short	(.L_33 - .L_32)
	.align		4
.L_32:
        /*00dc*/ 	.word	index@(.nv.constant0._Z12mandelKernelffffPiiiimm)
        /*00e0*/ 	.short	0x0380
        /*00e2*/ 	.short	0x0038


	//----- nvinfo : EIATTR_SW_WAR
	.align		4
.L_33:
        /*00e4*/ 	.byte	0x04, 0x36
        /*00e6*/ 	.short	(.L_35 - .L_34)
.L_34:
        /*00e8*/ 	.word	0x00000008
.L_35:


//--------------------- .nv.callgraph             --------------------------
	.section	.nv.callgraph,"",@"SHT_CUDA_CALLGRAPH"
	.align	4
	.sectionentsize	8
	.align		4
        /*0000*/ 	.word	0x00000000
	.align		4
        /*0004*/ 	.word	0xffffffff
	.align		4
        /*0008*/ 	.word	0x00000000
	.align		4
        /*000c*/ 	.word	0xfffffffe
	.align		4
        /*0010*/ 	.word	0x00000000
	.align		4
        /*0014*/ 	.word	0xfffffffd
	.align		4
        /*0018*/ 	.word	0x00000000
	.align		4
        /*001c*/ 	.word	0xfffffffc


//--------------------- .text._Z12mandelKernelffffPiiiimm --------------------------
	.section	.text._Z12mandelKernelffffPiiiimm,"ax",@progbits
	.align	128
        .global         _Z12mandelKernelffffPiiiimm
        .type           _Z12mandelKernelffffPiiiimm,@function
        .size           _Z12mandelKernelffffPiiiimm,(.L_x_13 - _Z12mandelKernelffffPiiiimm)
        .other          _Z12mandelKernelffffPiiiimm,@"STO_CUDA_ENTRY STV_DEFAULT"
_Z12mandelKernelffffPiiiimm:
.text._Z12mandelKernelffffPiiiimm:
[----:B------:R-:W-:Y:S01]  /*0000*/  LDC R1, c[0x0][0x37c] ;  /* 0x0000df00ff017b82 */ /* 0x000fe20000000800 */
[----:B------:R-:W0:Y:S07]  /*0010*/  S2R R5, SR_TID.Y ;  /* 0x0000000000057919 */ /* 0x000e2e0000002200 */
[----:B------:R-:W1:Y:S01]  /*0020*/  LDC R0, c[0x0][0x360] ;  /* 0x0000d800ff007b82 */ /* 0x000e620000000800 */
[----:B------:R-:W2:Y:S01]  /*0030*/  LDCU UR6, c[0x0][0x3b0] ;  /* 0x00007600ff0677ac */ /* 0x000ea20008000800 */
[----:B------:R-:W1:Y:S01]  /*0040*/  S2R R3, SR_TID.X ;  /* 0x0000000000037919 */ /* 0x000e620000002100 */
[----:B------:R-:W3:Y:S05]  /*0050*/  LDCU UR8, c[0x0][0x3a8] ;  /* 0x00007500ff0877ac */ /* 0x000eea0008000800 */
[----:B------:R-:W0:Y:S01]  /*0060*/  S2UR UR5, SR_CTAID.Y ;  /* 0x00000000000579c3 */ /* 0x000e220000002600 */
[----:B------:R-:W4:Y:S07]  /*0070*/  LDCU.64 UR10, c[0x0][0x398] ;  /* 0x00007300ff0a77ac */ /* 0x000f2e0008000a00 */
[----:B------:R-:W0:Y:S08]  /*0080*/  LDC R2, c[0x0][0x364] ;  /* 0x0000d900ff027b82 */ /* 0x000e300000000800 */
[----:B------:R-:W1:Y:S01]  /*0090*/  S2UR UR4, SR_CTAID.X ;  /* 0x00000000000479c3 */ /* 0x000e620000002500 */
[----:B0-----:R-:W-:-:S04]  /*00a0*/  IMAD R2, R2, UR5, R5 ;  /* 0x0000000502027c24 */ /* 0x001fc8000f8e0205 */
[----:B--2---:R-:W-:Y:S02]  /*00b0*/  IMAD R2, R2, UR6, RZ ;  /* 0x0000000602027c24 */ /* 0x004fe4000f8e02ff */
[----:B-1----:R-:W-:-:S03]  /*00c0*/  IMAD R0, R0, UR4, R3 ;  /* 0x0000000400007c24 */ /* 0x002fc6000f8e0203 */
[----:B----4-:R-:W-:Y:S01]  /*00d0*/  ISETP.GE.AND P0, PT, R2, UR11, PT ;  /* 0x0000000b02007c0c */ /* 0x010fe2000bf06270 */
[----:B---3--:R-:W-:-:S05]  /*00e0*/  IMAD R0, R0, UR8, RZ ;  /* 0x0000000800007c24 */ /* 0x008fca000f8e02ff */
[----:B------:R-:W-:-:S13]  /*00f0*/  ISETP.GE.OR P0, PT, R0, UR10, P0 ;  /* 0x0000000a00007c0c */ /* 0x000fda0008706670 */
[----:B------:R-:W-:Y:S05]  /*0100*/  @P0 EXIT ;  /* 0x000000000000094d */ /* 0x000fea0003800000 */
[----:B------:R-:W0:Y:S01]  /*0110*/  LDCU UR4, c[0x0][0x3b4] ;  /* 0x00007680ff0477ac */ /* 0x000e220008000800 */
[----:B------:R-:W-:Y:S02]  /*0120*/  IADD3 R3, P1, PT, R2, UR6, RZ ;  /* 0x0000000602037c10 */ /* 0x000fe4000ff3e0ff */
[----:B------:R-:W-:Y:S02]  /*0130*/  SHF.R.S32.HI R5, RZ, 0x1f, R2 ;  /* 0x0000001fff057819 */ /* 0x000fe40000011402 */
[----:B------:R-:W-:Y:S02]  /*0140*/  ISETP.GT.U32.AND P0, PT, R3, R2, PT ;  /* 0x000000020300720c */ /* 0x000fe40003f04070 */
[----:B0-----:R-:W-:-:S04]  /*0150*/  IADD3.X R4, PT, PT, R5, UR4, RZ, P1, !PT ;  /* 0x0000000405047c10 */ /* 0x001fc80008ffe4ff */
[----:B------:R-:W-:-:S13]  /*0160*/  ISETP.GT.U32.AND.EX P0, PT, R4, R5, PT, P0 ;  /* 0x000000050400720c */ /* 0x000fda0003f04100 */
[----:B------:R-:W-:Y:S05]  /*0170*/  @!P0 EXIT ;  /* 0x000000000000894d */ /* 0x000fea0003800000 */
[----:B------:R-:W0:Y:S01]  /*0180*/  LDCU UR4, c[0x0][0x3a0] ;  /* 0x00007400ff0477ac */ /* 0x000e220008000800 */
[----:B------:R-:W-:Y:S02]  /*0190*/  IADD3 R5, P0, PT, R0, UR8, RZ ;  /* 0x0000000800057c10 */ /* 0x000fe4000ff1e0ff */
[----:B------:R-:W-:Y:S01]  /*01a0*/  SHF.R.S32.HI R6, RZ, 0x1f, R0 ;  /* 0x0000001fff067819 */ /* 0x000fe20000011400 */
[----:B------:R-:W1:Y:S01]  /*01b0*/  LDCU UR5, c[0x0][0x3ac] ;  /* 0x00007580ff0577ac */ /* 0x000e620008000800 */
[----:B------:R-:W2:Y:S01]  /*01c0*/  LDCU.64 UR6, c[0x0][0x358] ;  /* 0x00006b00ff0677ac */ /* 0x000ea20008000a00 */
[----:B0-----:R-:W-:Y:S01]  /*01d0*/  UISETP.GT.AND UP0, UPT, UR4, URZ, UPT ;  /* 0x000000ff0400728c */ /* 0x001fe2000bf04270 */
[----:B-1----:R-:W-:-:S08]  /*01e0*/  IADD3.X R7, PT, PT, R6, UR5, RZ, P0, !PT ;  /* 0x0000000506077c10 */ /* 0x002fd000087fe4ff */
[----:B--2---:R-:W-:Y:S05]  /*01f0*/  BRA.U UP0, `(.L_x_0) ;  /* 0x0000000100587547 */ /* 0x004fea000b800000 */
.L_x_4:
[----:B------:R-:W-:Y:S01]  /*0200*/  ISETP.GT.U32.AND P0, PT, R5, R0, PT ;  /* 0x000000000500720c */ /* 0x000fe20003f04070 */
[----:B------:R-:W-:Y:S03]  /*0210*/  BSSY.RECONVERGENT B0, `(.L_x_1) ;  /* 0x000000e000007945 */ /* 0x000fe60003800200 */
[----:B------:R-:W-:-:S13]  /*0220*/  ISETP.GT.U32.AND.EX P0, PT, R7, R6, PT, P0 ;  /* 0x000000060700720c */ /* 0x000fda0003f04100 */
[----:B------:R-:W-:Y:S05]  /*0230*/  @!P0 BRA `(.L_x_2) ;  /* 0x00000000002c8947 */ /* 0x000fea0003800000 */
[----:B------:R-:W0:Y:S01]  /*0240*/  LDC R13, c[0x0][0x398] ;  /* 0x0000e600ff0d7b82 */ /* 0x000e220000000800 */
[----:B------:R-:W-:-:S07]  /*0250*/  IMAD.MOV.U32 R12, RZ, RZ, R0 ;  /* 0x000000ffff0c7224 */ /* 0x000fce00078e0000 */
[----:B------:R-:W1:Y:S02]  /*0260*/  LDC.64 R10, c[0x0][0x390] ;  /* 0x0000e400ff0a7b82 */ /* 0x000e640000000a00 */
.L_x_3:
[----:B0-----:R-:W-:Y:S02]  /*0270*/  IMAD R9, R2, R13, R12 ;  /* 0x0000000d02097224 */ /* 0x001fe400078e020c */
[----:B------:R-:W-:Y:S02]  /*0280*/  VIADD R12, R12, 0x1 ;  /* 0x000000010c0c7836 */ /* 0x000fe40000000000 */
[----:B-1----:R-:W-:-:S03]  /*0290*/  IMAD.WIDE R8, R9, 0x4, R10 ;  /* 0x0000000409087825 */ /* 0x002fc600078e020a */
[----:B------:R-:W-:Y:S02]  /*02a0*/  ISETP.GT.U32.AND P0, PT, R5, R12, PT ;  /* 0x0000000c0500720c */ /* 0x000fe40003f04070 */
[----:B------:R2:W-:Y:S01]  /*02b0*/  STG.E desc[UR6][R8.64], RZ ;  /* 0x000000ff08007986 */ /* 0x0005e2000c101906 */
[----:B------:R-:W-:-:S04]  /*02c0*/  SHF.R.S32.HI R14, RZ, 0x1f, R12 ;  /* 0x0000001fff0e7819 */ /* 0x000fc8000001140c */
[----:B------:R-:W-:-:S13]  /*02d0*/  ISETP.GT.U32.AND.EX P0, PT, R7, R14, PT, P0 ;  /* 0x0000000e0700720c */ /* 0x000fda0003f04100 */
[----:B--2---:R-:W-:Y:S05]  /*02e0*/  @P0 BRA `(.L_x_3) ;  /* 0xfffffffc00e00947 */ /* 0x004fea000383ffff */
.L_x_2:
[----:B------:R-:W-:Y:S05]  /*02f0*/  BSYNC.RECONVERGENT B0 ;  /* 0x0000000000007941 */ /* 0x000fea0003800200 */
.L_x_1:
[----:B------:R-:W-:-:S05]  /*0300*/  VIADD R2, R2, 0x1 ;  /* 0x0000000102027836 */ /* 0x000fca0000000000 */
[----:B------:R-:W-:Y:S02]  /*0310*/  ISETP.GT.U32.AND P0, PT, R3, R2, PT ;  /* 0x000000020300720c */ /* 0x000fe40003f04070 */
[----:B------:R-:W-:-:S04]  /*0320*/  SHF.R.S32.HI R9, RZ, 0x1f, R2 ;  /* 0x0000001fff097819 */ /* 0x000fc80000011402 */
[----:B------:R-:W-:-:S13]  /*0330*/  ISETP.GT.U32.AND.EX P0, PT, R4, R9, PT, P0 ;  /* 0x000000090400720c */ /* 0x000fda0003f04100 */
[----:B------:R-:W-:Y:S05]  /*0340*/  @P0 BRA `(.L_x_4) ;  /* 0xfffffffc00ac0947 */ /* 0x000fea000383ffff */
[----:B------:R-:W-:Y:S05]  /*0350*/  EXIT ;  /* 0x000000000000794d */ /* 0x000fea0003800000 */
.L_x_0:
[----:B------:R-:W-:-:S12]  /*0360*/  UIADD3 UR4, UPT, UPT, -UR4, URZ, URZ ;  /* 0x000000ff04047290 */ /* 0x000fd8000fffe1ff */
.L_x_11:
[----:B------:R-:W-:Y:S01]  /*0370*/  ISETP.GT.U32.AND P0, PT, R5, R0, PT ;  /* 0x000000000500720c */ /* 0x000fe20003f04070 */
[----:B------:R-:W-:Y:S03]  /*0380*/  BSSY.RECONVERGENT B0, `(.L_x_5) ;  /* 0x000002b000007945 */ /* 0x000fe60003800200 */
[----:B------:R-:W-:-:S13]  /*0390*/  ISETP.GT.U32.AND.EX P0, PT, R7, R6, PT, P0 ;  /* 0x000000060700720c */ /* 0x000fda0003f04100 */
[----:B-1----:R-:W-:Y:S05]  /*03a0*/  @!P0 BRA `(.L_x_6) ;  /* 0x0000000000a08947 */ /* 0x002fea0003800000 */
[----:B------:R-:W0:Y:S01]  /*03b0*/  LDC R10, c[0x0][0x384] ;  /* 0x0000e100ff0a7b82 */ /* 0x000e220000000800 */
[----:B------:R-:W0:Y:S01]  /*03c0*/  LDCU UR5, c[0x0][0x38c] ;  /* 0x00007180ff0577ac */ /* 0x000e220008000800 */
[----:B------:R-:W-:Y:S01]  /*03d0*/  I2FP.F32.S32 R9, R2 ;  /* 0x0000000200097245 */ /* 0x000fe20000201400 */
[----:B------:R-:W-:-:S04]  /*03e0*/  IMAD.MOV.U32 R8, RZ, RZ, R0 ;  /* 0x000000ffff087224 */ /* 0x000fc800078e0000 */
[----:B0-----:R-:W-:-:S07]  /*03f0*/  FFMA R14, R9, UR5, R10 ;  /* 0x00000005090e7c23 */ /* 0x001fce000800000a */
.L_x_10:
[----:B------:R-:W0:Y:S01]  /*0400*/  LDC R10, c[0x0][0x380] ;  /* 0x0000e000ff0a7b82 */ /* 0x000e220000000800 */
[----:B------:R-:W0:Y:S01]  /*0410*/  LDCU UR5, c[0x0][0x388] ;  /* 0x00007100ff0577ac */ /* 0x000e220008000800 */
[----:B------:R-:W-:Y:S01]  /*0420*/  I2FP.F32.S32 R9, R8 ;  /* 0x0000000800097245 */ /* 0x000fe20000201400 */
[----:B------:R-:W-:Y:S01]  /*0430*/  BSSY.RECONVERGENT B1, `(.L_x_7) ;  /* 0x0000015000017945 */ /* 0x000fe20003800200 */
[----:B------:R-:W-:-:S04]  /*0440*/  IMAD.U32 R18, RZ, RZ, UR4 ;  /* 0x00000004ff127e24 */ /* 0x000fc8000f8e00ff */
[----:B-1----:R-:W1:Y:S01]  /*0450*/  LDC R17, c[0x0][0x3a0] ;  /* 0x0000e800ff117b82 */ /* 0x002e620000000800 */
[----:B0-----:R-:W-:Y:S01]  /*0460*/  FFMA R12, R9, UR5, R10 ;  /* 0x00000005090c7c23 */ /* 0x001fe2000800000a */
[----:B------:R-:W-:Y:S02]  /*0470*/  IMAD.MOV.U32 R9, RZ, RZ, RZ ;  /* 0x000000ffff097224 */ /* 0x000fe400078e00ff */
[----:B------:R-:W-:Y:S02]  /*0480*/  IMAD.MOV.U32 R10, RZ, RZ, R14 ;  /* 0x000000ffff0a7224 */ /* 0x000fe400078e000e */
[----:B------:R-:W-:-:S07]  /*0490*/  IMAD.MOV.U32 R11, RZ, RZ, R12 ;  /* 0x000000ffff0b7224 */ /* 0x000fce00078e000c */
.L_x_9:
[----:B------:R-:W-:Y:S01]  /*04a0*/  FMUL R15, R11, R11 ;  /* 0x0000000b0b0f7220 */ /* 0x000fe20000400000 */
[----:B------:R-:W-:-:S04]  /*04b0*/  FMUL R16, R10, R10 ;  /* 0x0000000a0a107220 */ /* 0x000fc80000400000 */
[----:B------:R-:W-:-:S05]  /*04c0*/  FADD R13, R15, R16 ;  /* 0x000000100f0d7221 */ /* 0x000fca0000000000 */
[----:B------:R-:W-:-:S13]  /*04d0*/  FSETP.GT.AND P0, PT, R13, 4, PT ;  /* 0x408000000d00780b */ /* 0x000fda0003f04000 */
[----:B------:R-:W-:Y:S05]  /*04e0*/  @P0 BRA `(.L_x_8) ;  /* 0x0000000000240947 */ /* 0x000fea0003800000 */
[----:B------:R-:W-:Y:S02]  /*04f0*/  VIADD R18, R18, 0x1 ;  /* 0x0000000112127836 */ /* 0x000fe40000000000 */
[----:B------:R-:W-:Y:S01]  /*0500*/  FADD R13, R11, R11 ;  /* 0x0000000b0b0d7221 */ /* 0x000fe20000000000 */
[----:B------:R-:W-:Y:S01]  /*0510*/  FADD R11, R15, -R16 ;  /* 0x800000100f0b7221 */ /* 0x000fe20000000000 */
[----:B------:R-:W-:Y:S01]  /*0520*/  VIADD R9, R9, 0x1 ;  /* 0x0000000109097836 */ /* 0x000fe20000000000 */
[----:B------:R-:W-:Y:S01]  /*0530*/  ISETP.NE.AND P0, PT, R18, RZ, PT ;  /* 0x000000ff1200720c */ /* 0x000fe20003f05270 */
[----:B------:R-:W-:Y:S01]  /*0540*/  FFMA R10, R13, R10, R14 ;  /* 0x0000000a0d0a7223 */ /* 0x000fe2000000000e */
[----:B------:R-:W-:-:S11]  /*0550*/  FADD R11, R12, R11 ;  /* 0x0000000b0c0b7221 */ /* 0x000fd60000000000 */
[----:B------:R-:W-:Y:S05]  /*0560*/  @P0 BRA `(.L_x_9) ;  /* 0xfffffffc00cc0947 */ /* 0x000fea000383ffff */
[----:B-1----:R-:W-:-:S07]  /*0570*/  IMAD.MOV.U32 R9, RZ, RZ, R17 ;  /* 0x000000ffff097224 */ /* 0x002fce00078e0011 */
.L_x_8:
[----:B------:R-:W-:Y:S05]  /*0580*/  BSYNC.RECONVERGENT B1 ;  /* 0x0000000000017941 */ /* 0x000fea0003800200 */
.L_x_7:
[----:B------:R-:W0:Y:S01]  /*0590*/  LDC.64 R10, c[0x0][0x390] ;  /* 0x0000e400ff0a7b82 */ /* 0x000e220000000a00 */
[----:B------:R-:W2:Y:S02]  /*05a0*/  LDCU UR5, c[0x0][0x398] ;  /* 0x00007300ff0577ac */ /* 0x000ea40008000800 */
[----:B--2---:R-:W-:Y:S02]  /*05b0*/  IMAD R13, R2, UR5, R8 ;  /* 0x00000005020d7c24 */ /* 0x004fe4000f8e0208 */
[----:B------:R-:W-:Y:S02]  /*05c0*/  VIADD R8, R8, 0x1 ;  /* 0x0000000108087836 */ /* 0x000fe40000000000 */
[----:B0-----:R-:W-:-:S03]  /*05d0*/  IMAD.WIDE R10, R13, 0x4, R10 ;  /* 0x000000040d0a7825 */ /* 0x001fc600078e020a */
[----:B------:R-:W-:Y:S02]  /*05e0*/  ISETP.GT.U32.AND P0, PT, R5, R8, PT ;  /* 0x000000080500720c */ /* 0x000fe40003f04070 */
[----:B------:R-:W-:Y:S01]  /*05f0*/  SHF.R.S32.HI R12, RZ, 0x1f, R8 ;  /* 0x0000001fff0c7819 */ /* 0x000fe20000011408 */
[----:B------:R0:W-:Y:S03]  /*0600*/  STG.E desc[UR6][R10.64], R9 ;  /* 0x000000090a007986 */ /* 0x0001e6000c101906 */
[----:B------:R-:W-:-:S13]  /*0610*/  ISETP.GT.U32.AND.EX P0, PT, R7, R12, PT, P0 ;  /* 0x0000000c0700720c */ /* 0x000fda0003f04100 */
[----:B0-----:R-:W-:Y:S05]  /*0620*/  @P0 BRA `(.L_x_10) ;  /* 0xfffffffc00740947 */ /* 0x001fea000383ffff */
.L_x_6:
[----:B------:R-:W-:Y:S05]  /*0630*/  BSYNC.RECONVERGENT B0 ;  /* 0x0000000000007941 */ /* 0x000fea0003800200 */
.L_x_5:
[----:B------:R-:W-:-:S05]  /*0640*/  VIADD R2, R2, 0x1 ;  /* 0x0000000102027836 */ /* 0x000fca0000000000 */
[----:B------:R-:W-:Y:S02]  /*0650*/  ISETP.GT.U32.AND P0, PT, R3, R2, PT ;  /* 0x000000020300720c */ /* 0x000fe40003f04070 */
[----:B------:R-:W-:-:S04]  /*0660*/  SHF.R.S32.HI R9, RZ, 0x1f, R2 ;  /* 0x0000001fff097819 */ /* 0x000fc80000011402 */
[----:B------:R-:W-:-:S13]  /*0670*/  ISETP.GT.U32.AND.EX P0, PT, R4, R9, PT, P0 ;  /* 0x000000090400720c */ /* 0x000fda0003f04100 */
[----:B------:R-:W-:Y:S05]  /*0680*/  @P0 BRA `(.L_x_11) ;  /* 0xfffffffc00380947 */ /* 0x000fea000383ffff */
[----:B------:R-:W-:Y:S05]  /*0690*/  EXIT ;  /* 0x000000000000794d */ /* 0x000fea0003800000 */
.L_x_12:
[----:B------:R-:W-:-:S00]  /*06a0*/  BRA `(.L_x_12) ;  /* 0xfffffffc00fc7947 */ /* 0x000fc0000383ffff */
[----:B------:R-:W-:-:S00]  /*06b0*/  NOP ;  /* 0x0000000000007918 */ /* 0x000fc00000000000 */
        /* <DEDUP_REMOVED lines=12> */
.L_x_13:


//--------------------- .nv.shared.reserved.0     --------------------------
	.section	.nv.shared.reserved.0,"aw",@nobits
	.weak		__nv_reservedSMEM_offset_0_alias
	.size		__nv_reservedSMEM_offset_0_alias, 0, 64
	.other		__nv_reservedSMEM_offset_0_alias,@"STO_CUDA_RESERVED_SHARED STV_DEFAULT"
__nv_reservedSMEM_offset_0_alias:
	.zero		0
	.zero		64


//--------------------- .nv.constant0._Z12mandelKernelffffPiiiimm --------------------------
	.section	.nv.constant0._Z12mandelKernelffffPiiiimm,"a",@progbits
	.sectionflags	@""
	.align	4
.nv.constant0._Z12mandelKernelffffPiiiimm:
	.zero		952


//--------------------- SYMBOLS --------------------------

	.type		.nv.reservedSmem.offset0,@object
	.size		.nv.reservedSmem.offset0,0x4
